	.headerflags	@"EF_CUDA_TEXMODE_UNIFIED EF_CUDA_64BIT_ADDRESS EF_CUDA_SM75 EF_CUDA_VIRTUAL_SM(EF_CUDA_SM75)"
	.elftype	@"ET_EXEC"


//--------------------- .nv.info                  --------------------------
	.section	.nv.info,"",@"SHT_CUDA_INFO"
	.align	4


	//----- nvinfo : EIATTR_REGCOUNT
	.align		4
        /*0000*/ 	.byte	0x04, 0x2f
        /*0002*/ 	.short	(.L_5 - .L_4)
	.align		4
.L_4:
        /*0004*/ 	.word	index@(triton_per_fused__to_copy_add_embedding_mean_mul_pow_rsqrt_0)
        /*0008*/ 	.word	0x0000001c


	//----- nvinfo : EIATTR_FRAME_SIZE
	.align		4
.L_5:
        /*000c*/ 	.byte	0x04, 0x11
        /*000e*/ 	.short	(.L_7 - .L_6)
	.align		4
.L_6:
        /*0010*/ 	.word	index@(triton_per_fused__to_copy_add_embedding_mean_mul_pow_rsqrt_0)
        /*0014*/ 	.word	0x00000000


	//----- nvinfo : EIATTR_MIN_STACK_SIZE
	.align		4
.L_7:
        /*0018*/ 	.byte	0x04, 0x12
        /*001a*/ 	.short	(.L_9 - .L_8)
	.align		4
.L_8:
        /*001c*/ 	.word	index@(triton_per_fused__to_copy_add_embedding_mean_mul_pow_rsqrt_0)
        /*0020*/ 	.word	0x00000000
.L_9:


//--------------------- .nv.info.triton_per_fused__to_copy_add_embedding_mean_mul_pow_rsqrt_0 --------------------------
	.section	.nv.info.triton_per_fused__to_copy_add_embedding_mean_mul_pow_rsqrt_0,"",@"SHT_CUDA_INFO"
	.sectionflags	@""
	.align	4


	//----- nvinfo : EIATTR_SW_WAR
	.align		4
        /*0000*/ 	.byte	0x04, 0x36
        /*0002*/ 	.short	(.L_11 - .L_10)
.L_10:
        /*0004*/ 	.word	0x00000001


	//----- nvinfo : EIATTR_CUDA_API_VERSION
	.align		4
.L_11:
        /*0008*/ 	.byte	0x04, 0x37
        /*000a*/ 	.short	(.L_13 - .L_12)
.L_12:
        /*000c*/ 	.word	0x00000080


	//----- nvinfo : EIATTR_PARAM_CBANK
	.align		4
.L_13:
        /*0010*/ 	.byte	0x04, 0x0a
        /*0012*/ 	.short	(.L_15 - .L_14)
	.align		4
.L_14:
        /*0014*/ 	.word	index@(.nv.constant0.triton_per_fused__to_copy_add_embedding_mean_mul_pow_rsqrt_0)
        /*0018*/ 	.short	0x0160
        /*001a*/ 	.short	0x0038


	//----- nvinfo : EIATTR_CBANK_PARAM_SIZE
	.align		4
.L_15:
        /*001c*/ 	.byte	0x03, 0x19
        /*001e*/ 	.short	0x0038


	//----- nvinfo : EIATTR_KPARAM_INFO
	.align		4
        /*0020*/ 	.byte	0x04, 0x17
        /*0022*/ 	.short	(.L_17 - .L_16)
.L_16:
        /*0024*/ 	.word	0x00000000
        /*0028*/ 	.short	0x0007
        /*002a*/ 	.short	0x0030
        /*002c*/ 	.byte	0x00, 0xf4, 0x21, 0x00


	//----- nvinfo : EIATTR_KPARAM_INFO
	.align		4
.L_17:
        /*0030*/ 	.byte	0x04, 0x17
        /*0032*/ 	.short	(.L_19 - .L_18)
.L_18:
        /*0034*/ 	.word	0x00000000
        /*0038*/ 	.short	0x0006
        /*003a*/ 	.short	0x002c
        /*003c*/ 	.byte	0x00, 0xf0, 0x11, 0x00


	//----- nvinfo : EIATTR_KPARAM_INFO
	.align		4
.L_19:
        /*0040*/ 	.byte	0x04, 0x17
        /*0042*/ 	.short	(.L_21 - .L_20)
.L_20:
        /*0044*/ 	.word	0x00000000
        /*0048*/ 	.short	0x0005
        /*004a*/ 	.short	0x0028
        /*004c*/ 	.byte	0x00, 0xf0, 0x11, 0x00


	//----- nvinfo : EIATTR_KPARAM_INFO
	.align		4
.L_21:
        /*0050*/ 	.byte	0x04, 0x17
        /*0052*/ 	.short	(.L_23 - .L_22)
.L_22:
        /*0054*/ 	.word	0x00000000
        /*0058*/ 	.short	0x0004
        /*005a*/ 	.short	0x0020
        /*005c*/ 	.byte	0x00, 0xf4, 0x21, 0x00


	//----- nvinfo : EIATTR_KPARAM_INFO
	.align		4
.L_23:
        /*0060*/ 	.byte	0x04, 0x17
        /*0062*/ 	.short	(.L_25 - .L_24)
.L_24:
        /*0064*/ 	.word	0x00000000
        /*0068*/ 	.short	0x0003
        /*006a*/ 	.short	0x0018
        /*006c*/ 	.byte	0x00, 0xf4, 0x21, 0x00


	//----- nvinfo : EIATTR_KPARAM_INFO
	.align		4
.L_25:
        /*0070*/ 	.byte	0x04, 0x17
        /*0072*/ 	.short	(.L_27 - .L_26)
.L_26:
        /*0074*/ 	.word	0x00000000
        /*0078*/ 	.short	0x0002
        /*007a*/ 	.short	0x0010
        /*007c*/ 	.byte	0x00, 0xf4, 0x21, 0x00


	//----- nvinfo : EIATTR_KPARAM_INFO
	.align		4
.L_27:
        /*0080*/ 	.byte	0x04, 0x17
        /*0082*/ 	.short	(.L_29 - .L_28)
.L_28:
        /*0084*/ 	.word	0x00000000
        /*0088*/ 	.short	0x0001
        /*008a*/ 	.short	0x0008
        /*008c*/ 	.byte	0x00, 0xf4, 0x21, 0x00


	//----- nvinfo : EIATTR_KPARAM_INFO
	.align		4
.L_29:
        /*0090*/ 	.byte	0x04, 0x17
        /*0092*/ 	.short	(.L_31 - .L_30)
.L_30:
        /*0094*/ 	.word	0x00000000
        /*0098*/ 	.short	0x0000
        /*009a*/ 	.short	0x0000
        /*009c*/ 	.byte	0x00, 0xf4, 0x21, 0x00


	//----- nvinfo : EIATTR_MAXREG_COUNT
	.align		4
.L_31:
        /*00a0*/ 	.byte	0x03, 0x1b
        /*00a2*/ 	.short	0x00ff


	//----- nvinfo : EIATTR_EXTERNS
	.align		4
        /*00a4*/ 	.byte	0x04, 0x0f
        /*00a6*/ 	.short	(.L_33 - .L_32)


	//   ....[0]....
	.align		4
.L_32:
        /*00a8*/ 	.word	index@(__assertfail)


	//----- nvinfo : EIATTR_COOP_GROUP_MASK_REGIDS
	.align		4
.L_33:
        /*00ac*/ 	.byte	0x04, 0x29
        /*00ae*/ 	.short	(.L_35 - .L_34)


	//   ....[0]....
.L_34:
        /*00b0*/ 	.word	0xffffffff


	//   ....[1]....
        /*00b4*/ 	.word	0xffffffff


	//   ....[2]....
        /*00b8*/ 	.word	0xffffffff


	//   ....[3]....
        /*00bc*/ 	.word	0xffffffff


	//   ....[4]....
        /*00c0*/ 	.word	0xffffffff


	//   ....[5]....
        /*00c4*/ 	.word	0xffffffff


	//   ....[6]....
        /*00c8*/ 	.word	0xffffffff


	//   ....[7]....
        /*00cc*/ 	.word	0xffffffff


	//----- nvinfo : EIATTR_COOP_GROUP_INSTR_OFFSETS
	.align		4
.L_35:
        /*00d0*/ 	.byte	0x04, 0x28
        /*00d2*/ 	.short	(.L_37 - .L_36)


	//   ....[0]....
.L_36:
        /*00d4*/ 	.word	0x000003e0


	//   ....[1]....
        /*00d8*/ 	.word	0x00000400


	//   ....[2]....
        /*00dc*/ 	.word	0x00000420


	//   ....[3]....
        /*00e0*/ 	.word	0x00000440


	//   ....[4]....
        /*00e4*/ 	.word	0x00000460


	//   ....[5]....
        /*00e8*/ 	.word	0x000004c0


	//   ....[6]....
        /*00ec*/ 	.word	0x000004e0


	//   ....[7]....
        /*00f0*/ 	.word	0x00000520


	//----- nvinfo : EIATTR_SYSCALL_OFFSETS
	.align		4
.L_37:
        /*00f4*/ 	.byte	0x04, 0x46
        /*00f6*/ 	.short	(.L_39 - .L_38)


	//   ....[0]....
.L_38:
        /*00f8*/ 	.word	0x00000280


	//----- nvinfo : EIATTR_EXIT_INSTR_OFFSETS
	.align		4
.L_39:
        /*00fc*/ 	.byte	0x04, 0x1c
        /*00fe*/ 	.short	(.L_41 - .L_40)


	//   ....[0]....
.L_40:
        /*0100*/ 	.word	0x000006f0


	//   ....[1]....
        /*0104*/ 	.word	0x00000710


	//----- nvinfo : EIATTR_REQNTID
	.align		4
.L_41:
        /*0108*/ 	.byte	0x04, 0x10
        /*010a*/ 	.short	(.L_43 - .L_42)
.L_42:
        /*010c*/ 	.word	0x00000100
        /*0110*/ 	.word	0x00000001
        /*0114*/ 	.word	0x00000001


	//----- nvinfo : EIATTR_CRS_STACK_SIZE
	.align		4
.L_43:
        /*0118*/ 	.byte	0x04, 0x1e
        /*011a*/ 	.short	(.L_45 - .L_44)
.L_44:
        /*011c*/ 	.word	0x00000000
.L_45:


//--------------------- .nv.callgraph             --------------------------
	.section	.nv.callgraph,"",@"SHT_CUDA_CALLGRAPH"
	.align	4
	.sectionentsize	8
	.align		4
        /*0000*/ 	.word	0x00000000
	.align		4
        /*0004*/ 	.word	0xffffffff
	.align		4
        /*0008*/ 	.word	index@(triton_per_fused__to_copy_add_embedding_mean_mul_pow_rsqrt_0)
	.align		4
        /*000c*/ 	.word	index@(__assertfail)
	.align		4
        /*0010*/ 	.word	0x00000000
	.align		4
        /*0014*/ 	.word	0xfffffffe
	.align		4
        /*0018*/ 	.word	0x00000000
	.align		4
        /*001c*/ 	.word	0xfffffffd
	.align		4
        /*0020*/ 	.word	0x00000000
	.align		4
        /*0024*/ 	.word	0xfffffffc


//--------------------- .nv.rel.action            --------------------------
	.section	.nv.rel.action,"",@"SHT_CUDA_RELOCINFO"
	.align	8
	.sectionentsize	8
        /*0000*/ 	.byte	0x73, 0x00, 0x00, 0x00, 0x00, 0x00, 0x00, 0x00, 0x00, 0x00, 0x00, 0x11, 0x25, 0x00, 0x05, 0x36


//--------------------- .nv.constant4             --------------------------
	.section	.nv.constant4,"a",@progbits
	.align	8
	.align		8
.nv.constant4:
        /*0000*/ 	.dword	__assertfail
	.align		8
        /*0008*/ 	.dword	assertFunc_0
	.align		8
        /*0010*/ 	.dword	assertFile_0
	.align		8
        /*0018*/ 	.dword	assertMessage_0
	.align		8
        /*0020*/ 	.dword	_$_str


//--------------------- .nv.constant0.triton_per_fused__to_copy_add_embedding_mean_mul_pow_rsqrt_0 --------------------------
	.section	.nv.constant0.triton_per_fused__to_copy_add_embedding_mean_mul_pow_rsqrt_0,"a",@progbits
	.sectionflags	@""
	.align	4
.nv.constant0.triton_per_fused__to_copy_add_embedding_mean_mul_pow_rsqrt_0:
	.zero		408


//--------------------- .text.triton_per_fused__to_copy_add_embedding_mean_mul_pow_rsqrt_0 --------------------------
	.section	.text.triton_per_fused__to_copy_add_embedding_mean_mul_pow_rsqrt_0,"ax",@progbits
	.sectionflags	@"SHF_BARRIERS=1"
	.sectioninfo	@"SHI_REGISTERS=28"
	.align	128
        .global         triton_per_fused__to_copy_add_embedding_mean_mul_pow_rsqrt_0
        .type           triton_per_fused__to_copy_add_embedding_mean_mul_pow_rsqrt_0,@function
        .size           triton_per_fused__to_copy_add_embedding_mean_mul_pow_rsqrt_0,(.L_x_2 - triton_per_fused__to_copy_add_embedding_mean_mul_pow_rsqrt_0)
        .other          triton_per_fused__to_copy_add_embedding_mean_mul_pow_rsqrt_0,@"STO_CUDA_ENTRY STV_DEFAULT"
triton_per_fused__to_copy_add_embedding_mean_mul_pow_rsqrt_0:
.text.triton_per_fused__to_copy_add_embedding_mean_mul_pow_rsqrt_0:
[----:B------:R-:W-:Y:S02]  /*0000*/  MOV R1, c[0x0][0x28] ;  /* 0x00000a0000017a02 */ /* 0x000fe40000000f00 */
[----:B------:R-:W0:Y:S01]  /*0010*/  S2R R18, SR_CTAID.X ;  /* 0x0000000000127919 */ /* 0x000e220000002500 */
[----:B------:R-:W-:-:S03]  /*0020*/  IMAD.MOV.U32 R3, RZ, RZ, 0x4 ;  /* 0x00000004ff037424 */ /* 0x000fc600078e00ff */
[----:B------:R-:W1:Y:S01]  /*0030*/  S2R R23, SR_TID.X ;  /* 0x0000000000177919 */ /* 0x000e620000002100 */
[----:B0-----:R-:W-:-:S08]  /*0040*/  IMAD.WIDE.U32 R2, R18, R3, c[0x0][0x160] ;  /* 0x0000580012027625 */ /* 0x001fd000078e0003 */
[----:B------:R-:W2:Y:S01]  /*0050*/  LDG.E.EL.SYS R2, [R2] ;  /* 0x0000000002027381 */ /* 0x000ea200002ee900 */
[----:B-1----:R-:W-:Y:S01]  /*0060*/  SHF.L.U32 R22, R23, 0x2, RZ ;  /* 0x0000000217167819 */ /* 0x002fe200000006ff */
[----:B------:R-:W-:Y:S01]  /*0070*/  IMAD.MOV.U32 R19, RZ, RZ, 0x2 ;  /* 0x00000002ff137424 */ /* 0x000fe200078e00ff */
[----:B------:R-:W-:Y:S02]  /*0080*/  CS2R R16, SRZ ;  /* 0x0000000000107805 */ /* 0x000fe4000001ff00 */
[----:B------:R-:W-:-:S04]  /*0090*/  LOP3.LUT R22, R22, 0x3fc, RZ, 0xc0, !PT ;  /* 0x000003fc16167812 */ /* 0x000fc800078ec0ff */
[C---:B------:R-:W-:Y:S01]  /*00a0*/  ISETP.GE.U32.AND P1, PT, R22.reuse, 0x240, PT ;  /* 0x000002401600780c */ /* 0x040fe20003f26070 */
[----:B------:R-:W-:-:S11]  /*00b0*/  IMAD.WIDE.U32 R4, R22, R19, c[0x0][0x170] ;  /* 0x00005c0016047625 */ /* 0x000fd600078e0013 */
[----:B------:R0:W5:Y:S01]  /*00c0*/  @!P1 LDG.E.EL.64.SYS R16, [R4] ;  /* 0x0000000004109381 */ /* 0x00016200002eeb00 */
[----:B--2---:R-:W-:Y:S02]  /*00d0*/  SHF.R.S32.HI R0, RZ, 0x1f, R2 ;  /* 0x0000001fff007819 */ /* 0x004fe40000011402 */
[C---:B------:R-:W-:Y:S02]  /*00e0*/  IADD3 R7, P2, R2.reuse, 0xc000, RZ ;  /* 0x0000c00002077810 */ /* 0x040fe40007f5e0ff */
[----:B------:R-:W-:Y:S02]  /*00f0*/  ISETP.GE.AND P0, PT, R2, RZ, PT ;  /* 0x000000ff0200720c */ /* 0x000fe40003f06270 */
[----:B------:R-:W-:Y:S02]  /*0100*/  IADD3.X R25, RZ, R0, RZ, P2, !PT ;  /* 0x00000000ff197210 */ /* 0x000fe400017fe4ff */
[----:B------:R-:W-:Y:S02]  /*0110*/  SEL R24, R7, R2, !P0 ;  /* 0x0000000207187207 */ /* 0x000fe40004000000 */
[----:B------:R-:W-:-:S02]  /*0120*/  SEL R25, R25, R0, !P0 ;  /* 0x0000000019197207 */ /* 0x000fc40004000000 */
[----:B------:R-:W-:-:S04]  /*0130*/  ISETP.GE.U32.AND P0, PT, R24, 0xc000, PT ;  /* 0x0000c0001800780c */ /* 0x000fc80003f06070 */
[----:B------:R-:W-:-:S12]  /*0140*/  ISETP.GE.U32.AND.EX P0, PT, R25, RZ, PT, P0 ;  /* 0x000000ff1900720c */ /* 0x000fd80003f06100 */
[----:B------:R-:W-:Y:S05]  /*0150*/  @!P0 BRA `(.L_x_0) ;  /* 0x0000013000008947 */ /* 0x000fea0003800000 */
[----:B0-----:R-:W-:Y:S01]  /*0160*/  MOV R0, 0x0 ;  /* 0x0000000000007802 */ /* 0x001fe20000000f00 */
[----:B------:R-:W-:Y:S01]  /*0170*/  IMAD.MOV.U32 R4, RZ, RZ, c[0x4][0x18] ;  /* 0x01000600ff047624 */ /* 0x000fe200078e00ff */
[----:B------:R-:W-:Y:S01]  /*0180*/  MOV R5, c[0x4][0x1c] ;  /* 0x0100070000057a02 */ /* 0x000fe20000000f00 */
[----:B------:R-:W-:Y:S01]  /*0190*/  IMAD.MOV.U32 R7, RZ, RZ, c[0x4][0x14] ;  /* 0x01000500ff077624 */ /* 0x000fe200078e00ff */
[----:B------:R-:W-:Y:S01]  /*01a0*/  MOV R6, c[0x4][0x10] ;  /* 0x0100040000067a02 */ /* 0x000fe20000000f00 */
[----:B------:R-:W-:Y:S01]  /*01b0*/  IMAD.MOV.U32 R11, RZ, RZ, c[0x4][0xc] ;  /* 0x01000300ff0b7624 */ /* 0x000fe200078e00ff */
[----:B------:R0:W1:Y:S01]  /*01c0*/  LDC.64 R2, c[0x4][R0] ;  /* 0x0100000000027b82 */ /* 0x0000620000000a00 */
[----:B------:R-:W-:Y:S02]  /*01d0*/  MOV R8, 0x29 ;  /* 0x0000002900087802 */ /* 0x000fe40000000f00 */
[----:B------:R-:W-:Y:S02]  /*01e0*/  MOV R10, c[0x4][0x8] ;  /* 0x01000200000a7a02 */ /* 0x000fe40000000f00 */
[----:B------:R-:W-:-:S02]  /*01f0*/  MOV R12, 0x1 ;  /* 0x00000001000c7802 */ /* 0x000fc40000000f00 */
[----:B------:R-:W-:Y:S02]  /*0200*/  MOV R13, RZ ;  /* 0x000000ff000d7202 */ /* 0x000fe40000000f00 */
[----:B0-----:R-:W-:-:S06]  /*0210*/  LEPC R14 ;  /* 0x00000000000e734e */ /* 0x001fcc0000000000 */
[----:B------:R-:W-:Y:S02]  /*0220*/  MOV R9, 0x290 ;  /* 0x0000029000097802 */ /* 0x000fe40000000f00 */
[----:B------:R-:W-:Y:S02]  /*0230*/  MOV R20, 0x210 ;  /* 0x0000021000147802 */ /* 0x000fe40000000f00 */
[----:B------:R-:W-:Y:S02]  /*0240*/  MOV R21, 0x0 ;  /* 0x0000000000157802 */ /* 0x000fe40000000f00 */
[----:B------:R-:W-:Y:S02]  /*0250*/  MOV R0, 0x0 ;  /* 0x0000000000007802 */ /* 0x000fe40000000f00 */
[----:B------:R-:W-:-:S04]  /*0260*/  IADD3 R20, P0, P2, -R20, R9, R14 ;  /* 0x0000000914147210 */ /* 0x000fc80007a1e10e */
[----:B------:R-:W-:-:S06]  /*0270*/  IADD3.X R21, ~R0, R21, R15, P0, P2 ;  /* 0x0000001500157210 */ /* 0x000fcc00007e450f */
[----:B-1---5:R-:W-:Y:S05]  /*0280*/  CALL.ABS.NOINC R2 ;  /* 0x0000000002007343 */ /* 0x022fea0003c00000 */
.L_x_0:
[----:B0-----:R-:W-:Y:S01]  /*0290*/  IMAD.MOV.U32 R5, RZ, RZ, 0x480 ;  /* 0x00000480ff057424 */ /* 0x001fe200078e00ff */
[----:B------:R-:W-:Y:S01]  /*02a0*/  CS2R R2, SRZ ;  /* 0x0000000000027805 */ /* 0x000fe2000001ff00 */
[----:B------:R-:W-:Y:S01]  /*02b0*/  IMAD R25, R25, 0x480, RZ ;  /* 0x0000048019197824 */ /* 0x000fe200078e02ff */
[----:B------:R-:W-:Y:S05]  /*02c0*/  BAR.SYNC 0x0 ;  /* 0x0000000000007b1d */ /* 0x000fea0000000000 */
[----:B------:R-:W-:-:S05]  /*02d0*/  IMAD.WIDE.U32 R4, R24, R5, c[0x0][0x168] ;  /* 0x00005a0018047625 */ /* 0x000fca00078e0005 */
[----:B------:R-:W-:-:S04]  /*02e0*/  LEA R4, P0, R22, R4, 0x1 ;  /* 0x0000000416047211 */ /* 0x000fc800078008ff */
[----:B------:R-:W-:-:S08]  /*02f0*/  IADD3.X R5, R5, R25, RZ, P0, !PT ;  /* 0x0000001905057210 */ /* 0x000fd000007fe4ff */
[----:B------:R-:W2:Y:S01]  /*0300*/  @!P1 LDG.E.64.SYS R2, [R4] ;  /* 0x0000000004029381 */ /* 0x000ea200001eeb00 */
[----:B------:R-:W-:Y:S02]  /*0310*/  SHF.R.U32.HI R8, RZ, 0x3, R23 ;  /* 0x00000003ff087819 */ /* 0x000fe40000011617 */
[C---:B------:R-:W-:Y:S02]  /*0320*/  LOP3.LUT P0, RZ, R23.reuse, 0x1f, RZ, 0xc0, !PT ;  /* 0x0000001f17ff7812 */ /* 0x040fe4000780c0ff */
[----:B------:R-:W-:Y:S02]  /*0330*/  ISETP.GE.U32.AND P2, PT, R23, 0x8, PT ;  /* 0x000000081700780c */ /* 0x000fe40003f46070 */
[----:B------:R-:W-:Y:S01]  /*0340*/  LOP3.LUT R8, R8, 0x1c, RZ, 0xc0, !PT ;  /* 0x0000001c08087812 */ /* 0x000fe200078ec0ff */
[C---:B--2---:R-:W-:Y:S02]  /*0350*/  HADD2.F32 R13, R2.reuse.H1_H1, -RZ.H0_H0 ;  /* 0xa00000ff020d7230 */ /* 0x044fe40000004c00 */
[----:B------:R-:W-:-:S02]  /*0360*/  HADD2.F32 R11, R2.H0_H0, -RZ.H0_H0 ;  /* 0xa00000ff020b7230 */ /* 0x000fc40000004800 */
[C---:B------:R-:W-:Y:S02]  /*0370*/  HADD2.F32 R21, R3.reuse.H0_H0, -RZ.H0_H0 ;  /* 0xa00000ff03157230 */ /* 0x040fe40000004800 */
[----:B------:R-:W-:Y:S02]  /*0380*/  HADD2.F32 R15, R3.H1_H1, -RZ.H0_H0 ;  /* 0xa00000ff030f7230 */ /* 0x000fe40000004c00 */
[----:B------:R-:W-:-:S04]  /*0390*/  FMUL R0, R13, R13 ;  /* 0x0000000d0d007220 */ /* 0x000fc80000400000 */
[----:B------:R-:W-:-:S04]  /*03a0*/  FFMA R0, R11, R11, R0 ;  /* 0x0000000b0b007223 */ /* 0x000fc80000000000 */
[----:B------:R-:W-:-:S04]  /*03b0*/  FFMA R0, R21, R21, R0 ;  /* 0x0000001515007223 */ /* 0x000fc80000000000 */
[----:B------:R-:W-:-:S05]  /*03c0*/  FFMA R0, R15, R15, R0 ;  /* 0x0000000f0f007223 */ /* 0x000fca0000000000 */
[----:B------:R-:W-:-:S08]  /*03d0*/  FSEL R0, R0, RZ, !P1 ;  /* 0x000000ff00007208 */ /* 0x000fd00004800000 */
[----:B------:R-:W0:Y:S02]  /*03e0*/  SHFL.BFLY PT, R7, R0, 0x10, 0x1f ;  /* 0x0e001f0000077f89 */ /* 0x000e2400000e0000 */
[----:B0-----:R-:W-:-:S08]  /*03f0*/  FADD R7, R0, R7 ;  /* 0x0000000700077221 */ /* 0x001fd00000000000 */
        /* <DEDUP_REMOVED lines=8> */
[----:B------:R-:W-:Y:S04]  /*0480*/  @!P0 STS [R8], R9 ;  /* 0x0000000908008388 */ /* 0x000fe80000000800 */
[----:B------:R-:W-:Y:S05]  /*0490*/  BAR.SYNC 0x0 ;  /* 0x0000000000007b1d */ /* 0x000fea0000000000 */
[----:B------:R-:W0:Y:S01]  /*04a0*/  @!P2 LDS.U R10, [R23.X4] ;  /* 0x00000000170aa984 */ /* 0x000e220000005800 */
[----:B------:R-:W-:-:S03]  /*04b0*/  ISETP.NE.AND P0, PT, R23, RZ, PT ;  /* 0x000000ff1700720c */ /* 0x000fc60003f05270 */
[----:B0-----:R-:W0:Y:S02]  /*04c0*/  SHFL.BFLY PT, R5, R10, 0x4, 0x1f ;  /* 0x0c801f000a057f89 */ /* 0x001e2400000e0000 */
[----:B0-----:R-:W-:-:S08]  /*04d0*/  FADD R5, R10, R5 ;  /* 0x000000050a057221 */ /* 0x001fd00000000000 */
[----:B------:R-:W0:Y:S02]  /*04e0*/  SHFL.BFLY PT, R0, R5, 0x2, 0x1f ;  /* 0x0c401f0005007f89 */ /* 0x000e2400000e0000 */
[----:B0-----:R-:W-:Y:S02]  /*04f0*/  FADD R0, R5, R0 ;  /* 0x0000000005007221 */ /* 0x001fe40000000000 */
[C---:B-----5:R-:W-:Y:S02]  /*0500*/  HADD2.F32 R5, R16.reuse.H1_H1, -RZ.H0_H0 ;  /* 0xa00000ff10057230 */ /* 0x060fe40000004c00 */
[----:B------:R-:W-:-:S04]  /*0510*/  HADD2.F32 R16, R16.H0_H0, -RZ.H0_H0 ;  /* 0xa00000ff10107230 */ /* 0x000fc80000004800 */
[----:B------:R-:W0:Y:S02]  /*0520*/  SHFL.BFLY PT, R7, R0, 0x1, 0x1f ;  /* 0x0c201f0000077f89 */ /* 0x000e2400000e0000 */
[----:B0-----:R-:W-:Y:S01]  /*0530*/  FADD R4, R0, R7 ;  /* 0x0000000700047221 */ /* 0x001fe20000000000 */
[----:B------:R-:W-:-:S07]  /*0540*/  MOV R7, 0x3ae38e39 ;  /* 0x3ae38e3900077802 */ /* 0x000fce0000000f00 */
[----:B------:R-:W-:Y:S04]  /*0550*/  @!P0 STS [R23.X4], R4 ;  /* 0x0000000417008388 */ /* 0x000fe80000004800 */
[----:B------:R-:W-:Y:S05]  /*0560*/  BAR.SYNC 0x0 ;  /* 0x0000000000007b1d */ /* 0x000fea0000000000 */
[----:B------:R-:W0:Y:S01]  /*0570*/  LDS.U R6, [RZ] ;  /* 0x00000000ff067984 */ /* 0x000e220000001800 */
[----:B------:R-:W-:-:S02]  /*0580*/  HADD2.F32 R4, R17.H1_H1, -RZ.H0_H0 ;  /* 0xa00000ff11047230 */ /* 0x000fc40000004c00 */
[----:B------:R-:W-:Y:S01]  /*0590*/  HADD2.F32 R17, R17.H0_H0, -RZ.H0_H0 ;  /* 0xa00000ff11117230 */ /* 0x000fe20000004800 */
[----:B0-----:R-:W-:-:S04]  /*05a0*/  FADD R6, RZ, R6 ;  /* 0x00000006ff067221 */ /* 0x001fc80000000000 */
[----:B------:R-:W-:-:S06]  /*05b0*/  FFMA R6, R6, R7, 9.9999997473787516356e-06 ;  /* 0x3727c5ac06067423 */ /* 0x000fcc0000000007 */
[----:B------:R-:W0:Y:S02]  /*05c0*/  MUFU.RSQ R6, R6 ;  /* 0x0000000600067308 */ /* 0x000e240000001400 */
[-C--:B0-----:R-:W-:Y:S02]  /*05d0*/  FMUL R0, R13, R6.reuse ;  /* 0x000000060d007220 */ /* 0x081fe40000400000 */
[-C--:B------:R-:W-:Y:S02]  /*05e0*/  FMUL R11, R11, R6.reuse ;  /* 0x000000060b0b7220 */ /* 0x080fe40000400000 */
[-C--:B------:R-:W-:Y:S02]  /*05f0*/  FMUL R15, R15, R6.reuse ;  /* 0x000000060f0f7220 */ /* 0x080fe40000400000 */
[----:B------:R-:W-:Y:S02]  /*0600*/  FMUL R6, R21, R6 ;  /* 0x0000000615067220 */ /* 0x000fe40000400000 */
[----:B------:R-:W-:-:S02]  /*0610*/  FMUL R5, R0, R5 ;  /* 0x0000000500057220 */ /* 0x000fc40000400000 */
[----:B------:R-:W-:Y:S02]  /*0620*/  FMUL R16, R11, R16 ;  /* 0x000000100b107220 */ /* 0x000fe40000400000 */
[----:B------:R-:W-:Y:S02]  /*0630*/  FMUL R8, R15, R4 ;  /* 0x000000040f087220 */ /* 0x000fe40000400000 */
[----:B------:R-:W-:Y:S01]  /*0640*/  FMUL R17, R6, R17 ;  /* 0x0000001106117220 */ /* 0x000fe20000400000 */
[----:B------:R0:W-:Y:S01]  /*0650*/  F2F.F16.F32 R0, R5 ;  /* 0x0000000500007304 */ /* 0x0001e20000200800 */
[----:B------:R-:W-:-:S07]  /*0660*/  IMAD R6, R18, 0x240, R22 ;  /* 0x0000024012067824 */ /* 0x000fce00078e0216 */
[----:B------:R-:W1:Y:S01]  /*0670*/  F2F.F16.F32 R7, R16 ;  /* 0x0000001000077304 */ /* 0x000e620000200800 */
[----:B0-----:R-:W-:-:S07]  /*0680*/  IMAD.WIDE R4, R6, R19, c[0x0][0x178] ;  /* 0x00005e0006047625 */ /* 0x001fce00078e0213 */
[----:B------:R-:W-:Y:S01]  /*0690*/  F2F.F16.F32 R8, R8 ;  /* 0x0000000800087304 */ /* 0x000fe20000200800 */
[----:B------:R0:W-:Y:S07]  /*06a0*/  @!P1 STG.E.64.SYS [R4], R2 ;  /* 0x0000000204009386 */ /* 0x0001ee000010eb00 */
[----:B------:R-:W2:Y:S01]  /*06b0*/  F2F.F16.F32 R17, R17 ;  /* 0x0000001100117304 */ /* 0x000ea20000200800 */
[----:B-1----:R-:W-:Y:S01]  /*06c0*/  PRMT R16, R7, 0x5410, R0 ;  /* 0x0000541007107816 */ /* 0x002fe20000000000 */
[----:B------:R-:W-:Y:S01]  /*06d0*/  IMAD.WIDE R6, R6, R19, c[0x0][0x180] ;  /* 0x0000600006067625 */ /* 0x000fe200078e0213 */
[----:B--2---:R-:W-:Y:S01]  /*06e0*/  PRMT R17, R17, 0x5410, R8 ;  /* 0x0000541011117816 */ /* 0x004fe20000000008 */
[----:B------:R-:W-:Y:S07]  /*06f0*/  @P1 EXIT ;  /* 0x000000000000194d */ /* 0x000fee0003800000 */
[----:B0-----:R-:W-:Y:S01]  /*0700*/  STG.E.64.SYS [R6], R16 ;  /* 0x0000001006007386 */ /* 0x001fe2000010eb00 */
[----:B------:R-:W-:Y:S05]  /*0710*/  EXIT ;  /* 0x000000000000794d */ /* 0x000fea0003800000 */
.L_x_1:
[----:B------:R-:W-:-:S00]  /*0720*/  BRA `(.L_x_1) ;  /* 0xfffffff000007947 */ /* 0x000fc0000383ffff */
[----:B------:R-:W-:-:S00]  /*0730*/  NOP ;  /* 0x0000000000007918 */ /* 0x000fc00000000000 */
[----:B------:R-:W-:-:S00]  /*0740*/  NOP ;  /* 0x0000000000007918 */ /* 0x000fc00000000000 */
[----:B------:R-:W-:-:S00]  /*0750*/  NOP ;  /* 0x0000000000007918 */ /* 0x000fc00000000000 */
[----:B------:R-:W-:-:S00]  /*0760*/  NOP ;  /* 0x0000000000007918 */ /* 0x000fc00000000000 */
[----:B------:R-:W-:-:S00]  /*0770*/  NOP ;  /* 0x0000000000007918 */ /* 0x000fc00000000000 */
.L_x_2:


//--------------------- .nv.global.init           --------------------------
	.section	.nv.global.init,"aw",@progbits
.nv.global.init:
	.type		assertFunc_0,@object
	.size		assertFunc_0,(_$_str - assertFunc_0)
assertFunc_0:
        /*0000*/ 	.byte	0x75, 0x6e, 0x6b, 0x6e, 0x6f, 0x77, 0x6e, 0x00
	.type		_$_str,@object
	.size		_$_str,(assertMessage_0 - _$_str)
_$_str:
        /*0008*/ 	.byte	0x5f, 0x5f, 0x43, 0x55, 0x44, 0x41, 0x5f, 0x46, 0x54, 0x5a, 0x00
	.type		assertMessage_0,@object
	.size		assertMessage_0,(assertFile_0 - assertMessage_0)
assertMessage_0:
        /*0013*/ 	.byte	0x69, 0x6e, 0x64, 0x65, 0x78, 0x20, 0x6f, 0x75, 0x74, 0x20, 0x6f, 0x66, 0x20, 0x62, 0x6f, 0x75
        /*0023*/ 	.byte	0x6e, 0x64, 0x73, 0x3a, 0x20, 0x30, 0x20, 0x3c, 0x3d, 0x20, 0x74, 0x6d, 0x70, 0x35, 0x20, 0x3c
        /*0033*/ 	.byte	0x20, 0x34, 0x39, 0x31, 0x35, 0x32, 0x00
	.type		assertFile_0,@object
	.size		assertFile_0,(.L_1 - assertFile_0)
assertFile_0:
        /*003a*/ 	.byte	0x2f, 0x74, 0x6d, 0x70, 0x2f, 0x74, 0x6f, 0x72, 0x63, 0x68, 0x69, 0x6e, 0x64, 0x75, 0x63, 0x74
        /*004a*/ 	.byte	0x6f, 0x72, 0x5f, 0x79, 0x78, 0x69, 0x61, 0x6f, 0x39, 0x38, 0x36, 0x2f, 0x32, 0x74, 0x2f, 0x63
        /*005a*/ 	.byte	0x32, 0x74, 0x71, 0x69, 0x36, 0x34, 0x6a, 0x71, 0x6d, 0x6f, 0x76, 0x64, 0x62, 0x34, 0x66, 0x37
        /*006a*/ 	.byte	0x32, 0x35, 0x37, 0x79, 0x75, 0x6d, 0x7a, 0x78, 0x66, 0x7a, 0x79, 0x71, 0x72, 0x73, 0x6e, 0x65
        /*007a*/ 	.byte	0x70, 0x63, 0x64, 0x6e, 0x6a, 0x33, 0x67, 0x36, 0x73, 0x34, 0x74, 0x67, 0x76, 0x6f, 0x6e, 0x78
        /*008a*/ 	.byte	0x34, 0x76, 0x6c, 0x2e, 0x70, 0x79, 0x00
.L_1:


//--------------------- .nv.shared.triton_per_fused__to_copy_add_embedding_mean_mul_pow_rsqrt_0 --------------------------
	.section	.nv.shared.triton_per_fused__to_copy_add_embedding_mean_mul_pow_rsqrt_0,"aw",@nobits
	.sectionflags	@""
	.align	16


//--------------------- SYMBOLS --------------------------

	.type		__assertfail,@function
